//
// Generated by NVIDIA NVVM Compiler
//
// Compiler Build ID: CL-36424714
// Cuda compilation tools, release 13.0, V13.0.88
// Based on NVVM 20.0.0
//

.version 9.0
.target sm_100
.address_size 64

	// .globl	_Z9vectorAddPKfS0_Pfi

.visible .entry _Z9vectorAddPKfS0_Pfi(
	.param .u64 .ptr .align 1 _Z9vectorAddPKfS0_Pfi_param_0,
	.param .u64 .ptr .align 1 _Z9vectorAddPKfS0_Pfi_param_1,
	.param .u64 .ptr .align 1 _Z9vectorAddPKfS0_Pfi_param_2,
	.param .u32 _Z9vectorAddPKfS0_Pfi_param_3
)
{
	.reg .pred 	%p<2>;
	.reg .b32 	%r<6>;
	.reg .b32 	%f<104>;
	.reg .b64 	%rd<11>;

	ld.param.u64 	%rd1, [_Z9vectorAddPKfS0_Pfi_param_0];
	ld.param.u64 	%rd2, [_Z9vectorAddPKfS0_Pfi_param_1];
	ld.param.u64 	%rd3, [_Z9vectorAddPKfS0_Pfi_param_2];
	ld.param.u32 	%r2, [_Z9vectorAddPKfS0_Pfi_param_3];
	mov.u32 	%r3, %ctaid.x;
	mov.u32 	%r4, %ntid.x;
	mov.u32 	%r5, %tid.x;
	mad.lo.s32 	%r1, %r3, %r4, %r5;
	setp.ge.s32 	%p1, %r1, %r2;
	@%p1 bra 	$L__BB0_2;
	cvta.to.global.u64 	%rd4, %rd3;
	cvta.to.global.u64 	%rd5, %rd1;
	cvta.to.global.u64 	%rd6, %rd2;
	mul.wide.s32 	%rd7, %r1, 4;
	add.s64 	%rd8, %rd5, %rd7;
	ld.global.f32 	%f1, [%rd8];
	add.s64 	%rd9, %rd6, %rd7;
	ld.global.f32 	%f2, [%rd9];
	add.f32 	%f3, %f1, %f2;
	add.f32 	%f4, %f3, 0f00000000;
	add.f32 	%f5, %f4, %f3;
	add.f32 	%f6, %f5, %f3;
	add.f32 	%f7, %f6, %f3;
	add.f32 	%f8, %f7, %f3;
	add.f32 	%f9, %f8, %f3;
	add.f32 	%f10, %f9, %f3;
	add.f32 	%f11, %f10, %f3;
	add.f32 	%f12, %f11, %f3;
	add.f32 	%f13, %f12, %f3;
	add.f32 	%f14, %f13, %f3;
	add.f32 	%f15, %f14, %f3;
	add.f32 	%f16, %f15, %f3;
	add.f32 	%f17, %f16, %f3;
	add.f32 	%f18, %f17, %f3;
	add.f32 	%f19, %f18, %f3;
	add.f32 	%f20, %f19, %f3;
	add.f32 	%f21, %f20, %f3;
	add.f32 	%f22, %f21, %f3;
	add.f32 	%f23, %f22, %f3;
	add.f32 	%f24, %f23, %f3;
	add.f32 	%f25, %f24, %f3;
	add.f32 	%f26, %f25, %f3;
	add.f32 	%f27, %f26, %f3;
	add.f32 	%f28, %f27, %f3;
	add.f32 	%f29, %f28, %f3;
	add.f32 	%f30, %f29, %f3;
	add.f32 	%f31, %f30, %f3;
	add.f32 	%f32, %f31, %f3;
	add.f32 	%f33, %f32, %f3;
	add.f32 	%f34, %f33, %f3;
	add.f32 	%f35, %f34, %f3;
	add.f32 	%f36, %f35, %f3;
	add.f32 	%f37, %f36, %f3;
	add.f32 	%f38, %f37, %f3;
	add.f32 	%f39, %f38, %f3;
	add.f32 	%f40, %f39, %f3;
	add.f32 	%f41, %f40, %f3;
	add.f32 	%f42, %f41, %f3;
	add.f32 	%f43, %f42, %f3;
	add.f32 	%f44, %f43, %f3;
	add.f32 	%f45, %f44, %f3;
	add.f32 	%f46, %f45, %f3;
	add.f32 	%f47, %f46, %f3;
	add.f32 	%f48, %f47, %f3;
	add.f32 	%f49, %f48, %f3;
	add.f32 	%f50, %f49, %f3;
	add.f32 	%f51, %f50, %f3;
	add.f32 	%f52, %f51, %f3;
	add.f32 	%f53, %f52, %f3;
	add.f32 	%f54, %f53, %f3;
	add.f32 	%f55, %f54, %f3;
	add.f32 	%f56, %f55, %f3;
	add.f32 	%f57, %f56, %f3;
	add.f32 	%f58, %f57, %f3;
	add.f32 	%f59, %f58, %f3;
	add.f32 	%f60, %f59, %f3;
	add.f32 	%f61, %f60, %f3;
	add.f32 	%f62, %f61, %f3;
	add.f32 	%f63, %f62, %f3;
	add.f32 	%f64, %f63, %f3;
	add.f32 	%f65, %f64, %f3;
	add.f32 	%f66, %f65, %f3;
	add.f32 	%f67, %f66, %f3;
	add.f32 	%f68, %f67, %f3;
	add.f32 	%f69, %f68, %f3;
	add.f32 	%f70, %f69, %f3;
	add.f32 	%f71, %f70, %f3;
	add.f32 	%f72, %f71, %f3;
	add.f32 	%f73, %f72, %f3;
	add.f32 	%f74, %f73, %f3;
	add.f32 	%f75, %f74, %f3;
	add.f32 	%f76, %f75, %f3;
	add.f32 	%f77, %f76, %f3;
	add.f32 	%f78, %f77, %f3;
	add.f32 	%f79, %f78, %f3;
	add.f32 	%f80, %f79, %f3;
	add.f32 	%f81, %f80, %f3;
	add.f32 	%f82, %f81, %f3;
	add.f32 	%f83, %f82, %f3;
	add.f32 	%f84, %f83, %f3;
	add.f32 	%f85, %f84, %f3;
	add.f32 	%f86, %f85, %f3;
	add.f32 	%f87, %f86, %f3;
	add.f32 	%f88, %f87, %f3;
	add.f32 	%f89, %f88, %f3;
	add.f32 	%f90, %f89, %f3;
	add.f32 	%f91, %f90, %f3;
	add.f32 	%f92, %f91, %f3;
	add.f32 	%f93, %f92, %f3;
	add.f32 	%f94, %f93, %f3;
	add.f32 	%f95, %f94, %f3;
	add.f32 	%f96, %f95, %f3;
	add.f32 	%f97, %f96, %f3;
	add.f32 	%f98, %f97, %f3;
	add.f32 	%f99, %f98, %f3;
	add.f32 	%f100, %f99, %f3;
	add.f32 	%f101, %f100, %f3;
	add.f32 	%f102, %f101, %f3;
	add.f32 	%f103, %f102, %f3;
	add.s64 	%rd10, %rd4, %rd7;
	st.global.f32 	[%rd10], %f103;
$L__BB0_2:
	ret;

}


// ===== COMPILED SASS (sm_100) =====

	.target	sm_100

	.elftype	@"ET_EXEC"


//--------------------- .note.nv.tkinfo           --------------------------
	.section	.note.nv.tkinfo,"",@"SHT_NOTE"
	.sectionflags	@"SHF_NOTE_NV_TKINFO"
	.tkinfo
        /*0018*/ 	.word	0x00000002
        /*0030*/ 	.string	""
        /*0030*/ 	.string	"ptxas"
        /*0030*/ 	.string	"Cuda compilation tools, release 13.0, V13.0.88"
        /*0030*/ 	.string	"Build cuda_13.0.r13.0/compiler.36424714_0"
        /*0030*/ 	.string	"-arch sm_100 -m 64 "



//--------------------- .note.nv.cuinfo           --------------------------
	.section	.note.nv.cuinfo,"",@"SHT_NOTE"
	.sectionflags	@"SHF_NOTE_NV_CUINFO"
        /*0018*/ 	.short	0x0002
        /*001a*/ 	.short	0x0064
        /*001c*/ 	.short	0x0082
	.zero		2


//--------------------- .nv.info                  --------------------------
	.section	.nv.info,"",@"SHT_CUDA_INFO"
	.align	4


	//----- nvinfo : EIATTR_REGCOUNT
	.align		4
        /*0000*/ 	.byte	0x04, 0x2f
        /*0002*/ 	.short	(.L_1 - .L_0)
	.align		4
.L_0:
        /*0004*/ 	.word	index@(_Z9vectorAddPKfS0_Pfi)
        /*0008*/ 	.word	0x0000000a


	//----- nvinfo : EIATTR_FRAME_SIZE
	.align		4
.L_1:
        /*000c*/ 	.byte	0x04, 0x11
        /*000e*/ 	.short	(.L_3 - .L_2)
	.align		4
.L_2:
        /*0010*/ 	.word	index@(_Z9vectorAddPKfS0_Pfi)
        /*0014*/ 	.word	0x00000000


	//----- nvinfo : EIATTR_MIN_STACK_SIZE
	.align		4
.L_3:
        /*0018*/ 	.byte	0x04, 0x12
        /*001a*/ 	.short	(.L_5 - .L_4)
	.align		4
.L_4:
        /*001c*/ 	.word	index@(_Z9vectorAddPKfS0_Pfi)
        /*0020*/ 	.word	0x00000000
.L_5:


//--------------------- .nv.compat                --------------------------
	.section	.nv.compat,"",@"SHT_CUDA_COMPAT_INFO"
	.align	4
        /*0000*/ 	.byte	0x02, 0x09, 0x00, 0x00, 0x02, 0x02, 0x01, 0x00, 0x02, 0x05, 0x05, 0x00, 0x03, 0x07, 0x01, 0x01
        /*0010*/ 	.byte	0x02, 0x03, 0x00, 0x00, 0x02, 0x06, 0x01, 0x00, 0x04, 0x0b, 0x08, 0x00, 0x09, 0x00, 0x00, 0x00
        /*0020*/ 	.byte	0x00, 0x00, 0x00, 0x00


//--------------------- .nv.info._Z9vectorAddPKfS0_Pfi --------------------------
	.section	.nv.info._Z9vectorAddPKfS0_Pfi,"",@"SHT_CUDA_INFO"
	.sectionflags	@""
	.align	4


	//----- nvinfo : EIATTR_CUDA_API_VERSION
	.align		4
        /*0000*/ 	.byte	0x04, 0x37
        /*0002*/ 	.short	(.L_7 - .L_6)
.L_6:
        /*0004*/ 	.word	0x00000082


	//----- nvinfo : EIATTR_KPARAM_INFO
	.align		4
.L_7:
        /*0008*/ 	.byte	0x04, 0x17
        /*000a*/ 	.short	(.L_9 - .L_8)
.L_8:
        /*000c*/ 	.word	0x00000000
        /*0010*/ 	.short	0x0003
        /*0012*/ 	.short	0x0018
        /*0014*/ 	.byte	0x00, 0xf0, 0x11, 0x00


	//----- nvinfo : EIATTR_KPARAM_INFO
	.align		4
.L_9:
        /*0018*/ 	.byte	0x04, 0x17
        /*001a*/ 	.short	(.L_11 - .L_10)
.L_10:
        /*001c*/ 	.word	0x00000000
        /*0020*/ 	.short	0x0002
        /*0022*/ 	.short	0x0010
        /*0024*/ 	.byte	0x00, 0xf5, 0x21, 0x00


	//----- nvinfo : EIATTR_KPARAM_INFO
	.align		4
.L_11:
        /*0028*/ 	.byte	0x04, 0x17
        /*002a*/ 	.short	(.L_13 - .L_12)
.L_12:
        /*002c*/ 	.word	0x00000000
        /*0030*/ 	.short	0x0001
        /*0032*/ 	.short	0x0008
        /*0034*/ 	.byte	0x00, 0xf5, 0x21, 0x00


	//----- nvinfo : EIATTR_KPARAM_INFO
	.align		4
.L_13:
        /*0038*/ 	.byte	0x04, 0x17
        /*003a*/ 	.short	(.L_15 - .L_14)
.L_14:
        /*003c*/ 	.word	0x00000000
        /*0040*/ 	.short	0x0000
        /*0042*/ 	.short	0x0000
        /*0044*/ 	.byte	0x00, 0xf5, 0x21, 0x00


	//----- nvinfo : EIATTR_SPARSE_MMA_MASK
	.align		4
.L_15:
        /*0048*/ 	.byte	0x03, 0x50
        /*004a*/ 	.short	0x0000


	//----- nvinfo : EIATTR_MAXREG_COUNT
	.align		4
        /*004c*/ 	.byte	0x03, 0x1b
        /*004e*/ 	.short	0x00ff


	//----- nvinfo : EIATTR_MERCURY_ISA_VERSION
	.align		4
        /*0050*/ 	.byte	0x03, 0x5f
        /*0052*/ 	.short	0x0101


	//----- nvinfo : EIATTR_VRC_CTA_INIT_COUNT
	.align		4
        /*0054*/ 	.byte	0x02, 0x4a
	.zero		1
	.zero		1


	//----- nvinfo : EIATTR_EXIT_INSTR_OFFSETS
	.align		4
        /*0058*/ 	.byte	0x04, 0x1c
        /*005a*/ 	.short	(.L_17 - .L_16)


	//   ....[0]....
.L_16:
        /*005c*/ 	.word	0x00000070


	//   ....[1]....
        /*0060*/ 	.word	0x00000770


	//----- nvinfo : EIATTR_CBANK_PARAM_SIZE
	.align		4
.L_17:
        /*0064*/ 	.byte	0x03, 0x19
        /*0066*/ 	.short	0x001c


	//----- nvinfo : EIATTR_PARAM_CBANK
	.align		4
        /*0068*/ 	.byte	0x04, 0x0a
        /*006a*/ 	.short	(.L_19 - .L_18)
	.align		4
.L_18:
        /*006c*/ 	.word	index@(.nv.constant0._Z9vectorAddPKfS0_Pfi)
        /*0070*/ 	.short	0x0380
        /*0072*/ 	.short	0x001c


	//----- nvinfo : EIATTR_SW_WAR
	.align		4
.L_19:
        /*0074*/ 	.byte	0x04, 0x36
        /*0076*/ 	.short	(.L_21 - .L_20)
.L_20:
        /*0078*/ 	.word	0x00000008
.L_21:


//--------------------- .nv.callgraph             --------------------------
	.section	.nv.callgraph,"",@"SHT_CUDA_CALLGRAPH"
	.align	4
	.sectionentsize	8
	.align		4
        /*0000*/ 	.word	0x00000000
	.align		4
        /*0004*/ 	.word	0xffffffff
	.align		4
        /*0008*/ 	.word	0x00000000
	.align		4
        /*000c*/ 	.word	0xfffffffe
	.align		4
        /*0010*/ 	.word	0x00000000
	.align		4
        /*0014*/ 	.word	0xfffffffd
	.align		4
        /*0018*/ 	.word	0x00000000
	.align		4
        /*001c*/ 	.word	0xfffffffc


//--------------------- .text._Z9vectorAddPKfS0_Pfi --------------------------
	.section	.text._Z9vectorAddPKfS0_Pfi,"ax",@progbits
	.align	128
        .global         _Z9vectorAddPKfS0_Pfi
        .type           _Z9vectorAddPKfS0_Pfi,@function
        .size           _Z9vectorAddPKfS0_Pfi,(.L_x_1 - _Z9vectorAddPKfS0_Pfi)
        .other          _Z9vectorAddPKfS0_Pfi,@"STO_CUDA_ENTRY STV_DEFAULT"
_Z9vectorAddPKfS0_Pfi:
.text._Z9vectorAddPKfS0_Pfi:
[----:B------:R-:W-:Y:S01]  /*0000*/  LDC R1, c[0x0][0x37c] ;  /* 0x0000df00ff017b82 */ /* 0x000fe20000000800 */
[----:B------:R-:W0:Y:S07]  /*0010*/  S2R R3, SR_TID.X ;  /* 0x0000000000037919 */ /* 0x000e2e0000002100 */
[----:B------:R-:W0:Y:S01]  /*0020*/  S2UR UR4, SR_CTAID.X ;  /* 0x00000000000479c3 */ /* 0x000e220000002500 */
[----:B------:R-:W1:Y:S07]  /*0030*/  LDCU UR5, c[0x0][0x398] ;  /* 0x00007300ff0577ac */ /* 0x000e6e0008000800 */
[----:B------:R-:W0:Y:S02]  /*0040*/  LDC R0, c[0x0][0x360] ;  /* 0x0000d800ff007b82 */ /* 0x000e240000000800 */
[----:B0-----:R-:W-:-:S05]  /*0050*/  IMAD R0, R0, UR4, R3 ;  /* 0x0000000400007c24 */ /* 0x001fca000f8e0203 */
[----:B-1----:R-:W-:-:S13]  /*0060*/  ISETP.GE.AND P0, PT, R0, UR5, PT ;  /* 0x0000000500007c0c */ /* 0x002fda000bf06270 */
[----:B------:R-:W-:Y:S05]  /*0070*/  @P0 EXIT ;  /* 0x000000000000094d */ /* 0x000fea0003800000 */
[----:B------:R-:W0:Y:S01]  /*0080*/  LDC.64 R6, c[0x0][0x388] ;  /* 0x0000e200ff067b82 */ /* 0x000e220000000a00 */
[----:B------:R-:W1:Y:S07]  /*0090*/  LDCU.64 UR4, c[0x0][0x358] ;  /* 0x00006b00ff0477ac */ /* 0x000e6e0008000a00 */
[----:B------:R-:W2:Y:S01]  /*00a0*/  LDC.64 R4, c[0x0][0x380] ;  /* 0x0000e000ff047b82 */ /* 0x000ea20000000a00 */
[----:B0-----:R-:W-:-:S06]  /*00b0*/  IMAD.WIDE R6, R0, 0x4, R6 ;  /* 0x0000000400067825 */ /* 0x001fcc00078e0206 */
[----:B-1----:R-:W3:Y:S01]  /*00c0*/  LDG.E R7, desc[UR4][R6.64] ;  /* 0x0000000406077981 */ /* 0x002ee2000c1e1900 */
[----:B--2---:R-:W-:-:S05]  /*00d0*/  IMAD.WIDE R4, R0, 0x4, R4 ;  /* 0x0000000400047825 */ /* 0x004fca00078e0204 */
[----:B------:R0:W3:Y:S02]  /*00e0*/  LDG.E R2, desc[UR4][R4.64] ;  /* 0x0000000404027981 */ /* 0x0000e4000c1e1900 */
[----:B0-----:R-:W0:Y:S01]  /*00f0*/  LDC.64 R4, c[0x0][0x390] ;  /* 0x0000e400ff047b82 */ /* 0x001e220000000a00 */
[----:B---3--:R-:W-:-:S04]  /*0100*/  FADD R2, R2, R7 ;  /* 0x0000000702027221 */ /* 0x008fc80000000000 */
[----:B------:R-:W-:-:S04]  /*0110*/  FADD R3, RZ, R2 ;  /* 0x00000002ff037221 */ /* 0x000fc80000000000 */
[----:B------:R-:W-:-:S04]  /*0120*/  FADD R3, R2, R3 ;  /* 0x0000000302037221 */ /* 0x000fc80000000000 */
        /* <DEDUP_REMOVED lines=96> */
[----:B------:R-:W-:Y:S01]  /*0730*/  FADD R3, R2, R3 ;  /* 0x0000000302037221 */ /* 0x000fe20000000000 */
[----:B0-----:R-:W-:-:S04]  /*0740*/  IMAD.WIDE R4, R0, 0x4, R4 ;  /* 0x0000000400047825 */ /* 0x001fc800078e0204 */
[----:B------:R-:W-:-:S05]  /*0750*/  FADD R3, R2, R3 ;  /* 0x0000000302037221 */ /* 0x000fca0000000000 */
[----:B------:R-:W-:Y:S01]  /*0760*/  STG.E desc[UR4][R4.64], R3 ;  /* 0x0000000304007986 */ /* 0x000fe2000c101904 */
[----:B------:R-:W-:Y:S05]  /*0770*/  EXIT ;  /* 0x000000000000794d */ /* 0x000fea0003800000 */
.L_x_0:
[----:B------:R-:W-:-:S00]  /*0780*/  BRA `(.L_x_0) ;  /* 0xfffffffc00fc7947 */ /* 0x000fc0000383ffff */
[----:B------:R-:W-:-:S00]  /*0790*/  NOP ;  /* 0x0000000000007918 */ /* 0x000fc00000000000 */
        /* <DEDUP_REMOVED lines=14> */
.L_x_1:


//--------------------- .nv.shared.reserved.0     --------------------------
	.section	.nv.shared.reserved.0,"aw",@nobits
	.weak		__nv_reservedSMEM_offset_0_alias
	.size		__nv_reservedSMEM_offset_0_alias, 0, 64
	.other		__nv_reservedSMEM_offset_0_alias,@"STO_CUDA_RESERVED_SHARED STV_DEFAULT"
__nv_reservedSMEM_offset_0_alias:
	.zero		0
	.zero		64


//--------------------- .nv.constant0._Z9vectorAddPKfS0_Pfi --------------------------
	.section	.nv.constant0._Z9vectorAddPKfS0_Pfi,"a",@progbits
	.sectionflags	@""
	.align	4
.nv.constant0._Z9vectorAddPKfS0_Pfi:
	.zero		924


//--------------------- SYMBOLS --------------------------

	.type		.nv.reservedSmem.offset0,@object
	.size		.nv.reservedSmem.offset0,0x4
